	.headerflags	@"EF_CUDA_TEXMODE_UNIFIED EF_CUDA_64BIT_ADDRESS EF_CUDA_ACCELERATORS EF_CUDA_SM90 EF_CUDA_VIRTUAL_SM(EF_CUDA_SM90)"
	.elftype	@"ET_EXEC"


//--------------------- .nv.info                  --------------------------
	.section	.nv.info,"",@"SHT_CUDA_INFO"
	.align	4


	//----- nvinfo : EIATTR_REGCOUNT
	.align		4
        /*0000*/ 	.byte	0x04, 0x2f
        /*0002*/ 	.short	(.L_3 - .L_2)
	.align		4
.L_2:
        /*0004*/ 	.word	index@(triton_poi_fused__native_batch_norm_legit_no_training_convolution_relu_threshold_backward_42)
        /*0008*/ 	.word	0x00000014


	//----- nvinfo : EIATTR_MIN_STACK_SIZE
	.align		4
.L_3:
        /*000c*/ 	.byte	0x04, 0x12
        /*000e*/ 	.short	(.L_5 - .L_4)
	.align		4
.L_4:
        /*0010*/ 	.word	index@(triton_poi_fused__native_batch_norm_legit_no_training_convolution_relu_threshold_backward_42)
        /*0014*/ 	.word	0x00000000


	//----- nvinfo : EIATTR_FRAME_SIZE
	.align		4
.L_5:
        /*0018*/ 	.byte	0x04, 0x11
        /*001a*/ 	.short	(.L_7 - .L_6)
	.align		4
.L_6:
        /*001c*/ 	.word	index@(triton_poi_fused__native_batch_norm_legit_no_training_convolution_relu_threshold_backward_42)
        /*0020*/ 	.word	0x00000000


	//----- nvinfo : EIATTR_MIN_STACK_SIZE
	.align		4
.L_7:
        /*0024*/ 	.byte	0x04, 0x12
        /*0026*/ 	.short	(.L_9 - .L_8)
	.align		4
.L_8:
        /*0028*/ 	.word	index@(triton_poi_fused__native_batch_norm_legit_no_training_convolution_relu_threshold_backward_42)
        /*002c*/ 	.word	0x00000000
.L_9:


//--------------------- .nv.info.triton_poi_fused__native_batch_norm_legit_no_training_convolution_relu_threshold_backward_42 --------------------------
	.section	.nv.info.triton_poi_fused__native_batch_norm_legit_no_training_convolution_relu_threshold_backward_42,"",@"SHT_CUDA_INFO"
	.sectionflags	@""
	.align	4


	//----- nvinfo : EIATTR_CUDA_API_VERSION
	.align		4
        /*0000*/ 	.byte	0x04, 0x37
        /*0002*/ 	.short	(.L_11 - .L_10)
.L_10:
        /*0004*/ 	.word	0x0000007c


	//----- nvinfo : EIATTR_KPARAM_INFO
	.align		4
.L_11:
        /*0008*/ 	.byte	0x04, 0x17
        /*000a*/ 	.short	(.L_13 - .L_12)
.L_12:
        /*000c*/ 	.word	0x00000000
        /*0010*/ 	.short	0x0008
        /*0012*/ 	.short	0x0040
        /*0014*/ 	.byte	0x00, 0xf0, 0x11, 0x00


	//----- nvinfo : EIATTR_KPARAM_INFO
	.align		4
.L_13:
        /*0018*/ 	.byte	0x04, 0x17
        /*001a*/ 	.short	(.L_15 - .L_14)
.L_14:
        /*001c*/ 	.word	0x00000000
        /*0020*/ 	.short	0x0007
        /*0022*/ 	.short	0x0038
        /*0024*/ 	.byte	0x00, 0xf4, 0x21, 0x00


	//----- nvinfo : EIATTR_KPARAM_INFO
	.align		4
.L_15:
        /*0028*/ 	.byte	0x04, 0x17
        /*002a*/ 	.short	(.L_17 - .L_16)
.L_16:
        /*002c*/ 	.word	0x00000000
        /*0030*/ 	.short	0x0006
        /*0032*/ 	.short	0x0030
        /*0034*/ 	.byte	0x00, 0xf4, 0x21, 0x00


	//----- nvinfo : EIATTR_KPARAM_INFO
	.align		4
.L_17:
        /*0038*/ 	.byte	0x04, 0x17
        /*003a*/ 	.short	(.L_19 - .L_18)
.L_18:
        /*003c*/ 	.word	0x00000000
        /*0040*/ 	.short	0x0005
        /*0042*/ 	.short	0x0028
        /*0044*/ 	.byte	0x00, 0xf4, 0x21, 0x00


	//----- nvinfo : EIATTR_KPARAM_INFO
	.align		4
.L_19:
        /*0048*/ 	.byte	0x04, 0x17
        /*004a*/ 	.short	(.L_21 - .L_20)
.L_20:
        /*004c*/ 	.word	0x00000000
        /*0050*/ 	.short	0x0004
        /*0052*/ 	.short	0x0020
        /*0054*/ 	.byte	0x00, 0xf4, 0x21, 0x00


	//----- nvinfo : EIATTR_KPARAM_INFO
	.align		4
.L_21:
        /*0058*/ 	.byte	0x04, 0x17
        /*005a*/ 	.short	(.L_23 - .L_22)
.L_22:
        /*005c*/ 	.word	0x00000000
        /*0060*/ 	.short	0x0003
        /*0062*/ 	.short	0x0018
        /*0064*/ 	.byte	0x00, 0xf4, 0x21, 0x00


	//----- nvinfo : EIATTR_KPARAM_INFO
	.align		4
.L_23:
        /*0068*/ 	.byte	0x04, 0x17
        /*006a*/ 	.short	(.L_25 - .L_24)
.L_24:
        /*006c*/ 	.word	0x00000000
        /*0070*/ 	.short	0x0002
        /*0072*/ 	.short	0x0010
        /*0074*/ 	.byte	0x00, 0xf4, 0x21, 0x00


	//----- nvinfo : EIATTR_KPARAM_INFO
	.align		4
.L_25:
        /*0078*/ 	.byte	0x04, 0x17
        /*007a*/ 	.short	(.L_27 - .L_26)
.L_26:
        /*007c*/ 	.word	0x00000000
        /*0080*/ 	.short	0x0001
        /*0082*/ 	.short	0x0008
        /*0084*/ 	.byte	0x00, 0xf4, 0x21, 0x00


	//----- nvinfo : EIATTR_KPARAM_INFO
	.align		4
.L_27:
        /*0088*/ 	.byte	0x04, 0x17
        /*008a*/ 	.short	(.L_29 - .L_28)
.L_28:
        /*008c*/ 	.word	0x00000000
        /*0090*/ 	.short	0x0000
        /*0092*/ 	.short	0x0000
        /*0094*/ 	.byte	0x00, 0xf4, 0x21, 0x00


	//----- nvinfo : EIATTR_SPARSE_MMA_MASK
	.align		4
.L_29:
        /*0098*/ 	.byte	0x03, 0x50
        /*009a*/ 	.short	0x0000


	//----- nvinfo : EIATTR_MAXREG_COUNT
	.align		4
        /*009c*/ 	.byte	0x03, 0x1b
        /*009e*/ 	.short	0x00ff


	//----- nvinfo : EIATTR_EXIT_INSTR_OFFSETS
	.align		4
        /*00a0*/ 	.byte	0x04, 0x1c
        /*00a2*/ 	.short	(.L_31 - .L_30)


	//   ....[0]....
.L_30:
        /*00a4*/ 	.word	0x00000440


	//----- nvinfo : EIATTR_REQNTID
	.align		4
.L_31:
        /*00a8*/ 	.byte	0x04, 0x10
        /*00aa*/ 	.short	(.L_33 - .L_32)
.L_32:
        /*00ac*/ 	.word	0x00000100
        /*00b0*/ 	.word	0x00000001
        /*00b4*/ 	.word	0x00000001


	//----- nvinfo : EIATTR_CBANK_PARAM_SIZE
	.align		4
.L_33:
        /*00b8*/ 	.byte	0x03, 0x19
        /*00ba*/ 	.short	0x0044


	//----- nvinfo : EIATTR_PARAM_CBANK
	.align		4
        /*00bc*/ 	.byte	0x04, 0x0a
        /*00be*/ 	.short	(.L_35 - .L_34)
	.align		4
.L_34:
        /*00c0*/ 	.word	index@(.nv.constant0.triton_poi_fused__native_batch_norm_legit_no_training_convolution_relu_threshold_backward_42)
        /*00c4*/ 	.short	0x0210
        /*00c6*/ 	.short	0x0044


	//----- nvinfo : EIATTR_SW_WAR
	.align		4
.L_35:
        /*00c8*/ 	.byte	0x04, 0x36
        /*00ca*/ 	.short	(.L_37 - .L_36)
.L_36:
        /*00cc*/ 	.word	0x00000008
.L_37:


//--------------------- .nv.callgraph             --------------------------
	.section	.nv.callgraph,"",@"SHT_CUDA_CALLGRAPH"
	.align	4
	.sectionentsize	8
	.align		4
        /*0000*/ 	.word	0x00000000
	.align		4
        /*0004*/ 	.word	0xffffffff
	.align		4
        /*0008*/ 	.word	0x00000000
	.align		4
        /*000c*/ 	.word	0xfffffffe
	.align		4
        /*0010*/ 	.word	0x00000000
	.align		4
        /*0014*/ 	.word	0xfffffffd
	.align		4
        /*0018*/ 	.word	0x00000000
	.align		4
        /*001c*/ 	.word	0xfffffffc


//--------------------- .nv.constant4             --------------------------
	.section	.nv.constant4,"a",@progbits
	.align	8
	.align		8
.nv.constant4:
        /*0000*/ 	.dword	_$_str
	.align		8
        /*0008*/ 	.dword	_$_str_$_2


//--------------------- .text.triton_poi_fused__native_batch_norm_legit_no_training_convolution_relu_threshold_backward_42 --------------------------
	.section	.text.triton_poi_fused__native_batch_norm_legit_no_training_convolution_relu_threshold_backward_42,"ax",@progbits
	.align	128
        .global         triton_poi_fused__native_batch_norm_legit_no_training_convolution_relu_threshold_backward_42
        .type           triton_poi_fused__native_batch_norm_legit_no_training_convolution_relu_threshold_backward_42,@function
        .size           triton_poi_fused__native_batch_norm_legit_no_training_convolution_relu_threshold_backward_42,(.L_x_1 - triton_poi_fused__native_batch_norm_legit_no_training_convolution_relu_threshold_backward_42)
        .other          triton_poi_fused__native_batch_norm_legit_no_training_convolution_relu_threshold_backward_42,@"STO_CUDA_ENTRY STV_DEFAULT"
triton_poi_fused__native_batch_norm_legit_no_training_convolution_relu_threshold_backward_42:
.text.triton_poi_fused__native_batch_norm_legit_no_training_convolution_relu_threshold_backward_42:
[----:B------:R-:W-:Y:S01]  /*0000*/  LDC R1, c[0x0][0x28] ;  /* 0x00000a00ff017b82 */ /* 0x000fe20000000800 */
[----:B------:R-:W1:Y:S07]  /*0010*/  S2R R0, SR_TID.X ;  /* 0x0000000000007919 */ /* 0x000e6e0000002100 */
[----:B------:R-:W2:Y:S01]  /*0020*/  LDC.64 R12, c[0x0][0x228] ;  /* 0x00008a00ff0c7b82 */ /* 0x000ea20000000a00 */
[----:B------:R-:W-:Y:S01]  /*0030*/  ULDC.64 UR4, c[0x0][0x208] ;  /* 0x0000820000047ab9 */ /* 0x000fe20000000a00 */
[----:B------:R-:W-:Y:S01]  /*0040*/  ULDC.64 UR6, c[0x0][0x248] ;  /* 0x0000920000067ab9 */ /* 0x000fe20000000a00 */
[----:B------:R-:W3:Y:S05]  /*0050*/  S2R R5, SR_CTAID.X ;  /* 0x0000000000057919 */ /* 0x000eea0000002500 */
[----:B------:R-:W4:Y:S08]  /*0060*/  LDC.64 R8, c[0x0][0x218] ;  /* 0x00008600ff087b82 */ /* 0x000f300000000a00 */
[----:B------:R-:W5:Y:S08]  /*0070*/  LDC.64 R10, c[0x0][0x220] ;  /* 0x00008800ff0a7b82 */ /* 0x000f700000000a00 */
[----:B------:R-:W4:Y:S01]  /*0080*/  LDC.64 R14, c[0x0][0x230] ;  /* 0x00008c00ff0e7b82 */ /* 0x000f220000000a00 */
[----:B-1----:R-:W-:-:S02]  /*0090*/  SHF.L.U32 R0, R0, 0x1, RZ ;  /* 0x0000000100007819 */ /* 0x002fc400000006ff */
[----:B---3--:R-:W-:Y:S02]  /*00a0*/  SHF.R.S32.HI R3, RZ, 0x16, R5 ;  /* 0x00000016ff037819 */ /* 0x008fe40000011405 */
[----:B------:R-:W-:Y:S02]  /*00b0*/  LOP3.LUT R0, R0, 0x1fe, RZ, 0xc0, !PT ;  /* 0x000001fe00007812 */ /* 0x000fe400078ec0ff */
[----:B------:R-:W-:Y:S02]  /*00c0*/  SGXT R3, R3, 0x1 ;  /* 0x000000010303781a */ /* 0x000fe40000000200 */
[----:B------:R-:W-:Y:S02]  /*00d0*/  LEA R0, R5, R0, 0x9 ;  /* 0x0000000005007211 */ /* 0x000fe400078e48ff */
[----:B------:R-:W1:Y:S02]  /*00e0*/  LDC.64 R4, c[0x0][0x238] ;  /* 0x00008e00ff047b82 */ /* 0x000e640000000a00 */
[----:B------:R-:W-:-:S04]  /*00f0*/  LEA.HI R3, R3, R0, RZ, 0xa ;  /* 0x0000000003037211 */ /* 0x000fc800078f50ff */
[----:B------:R-:W-:-:S04]  /*0100*/  SHF.R.S32.HI R3, RZ, 0xa, R3 ;  /* 0x0000000aff037819 */ /* 0x000fc80000011403 */
[----:B------:R-:W-:-:S04]  /*0110*/  LEA.HI R2, R3, R3, RZ, 0x7 ;  /* 0x0000000303027211 */ /* 0x000fc800078f38ff */
[----:B------:R-:W-:-:S05]  /*0120*/  LOP3.LUT R2, R2, 0xffffff80, RZ, 0xc0, !PT ;  /* 0xffffff8002027812 */ /* 0x000fca00078ec0ff */
[----:B------:R-:W-:Y:S02]  /*0130*/  IMAD.IADD R17, R3, 0x1, -R2 ;  /* 0x0000000103117824 */ /* 0x000fe400078e0a02 */
[----:B------:R-:W3:Y:S02]  /*0140*/  LDC.64 R2, c[0x0][0x210] ;  /* 0x00008400ff027b82 */ /* 0x000ee40000000a00 */
[----:B--2---:R-:W-:-:S05]  /*0150*/  IMAD.WIDE R12, R17, 0x4, R12 ;  /* 0x00000004110c7825 */ /* 0x004fca00078e020c */
[----:B------:R2:W2:Y:S01]  /*0160*/  LDG.E.EL R16, desc[UR4][R12.64] ;  /* 0x000000040c107981 */ /* 0x0004a2000c2e1900 */
[----:B----4-:R-:W-:-:S04]  /*0170*/  IMAD.WIDE R8, R17, 0x4, R8 ;  /* 0x0000000411087825 */ /* 0x010fc800078e0208 */
[----:B-----5:R-:W-:Y:S02]  /*0180*/  IMAD.WIDE R10, R17, 0x4, R10 ;  /* 0x00000004110a7825 */ /* 0x020fe400078e020a */
[----:B------:R4:W5:Y:S04]  /*0190*/  LDG.E.EL R8, desc[UR4][R8.64] ;  /* 0x0000000408087981 */ /* 0x000968000c2e1900 */
[----:B------:R-:W5:Y:S01]  /*01a0*/  LDG.E.EL R10, desc[UR4][R10.64] ;  /* 0x000000040a0a7981 */ /* 0x000f62000c2e1900 */
[----:B---3--:R-:W-:-:S05]  /*01b0*/  IMAD.WIDE R2, R0, 0x4, R2 ;  /* 0x0000000400027825 */ /* 0x008fca00078e0202 */
[----:B------:R-:W5:Y:S01]  /*01c0*/  LDG.E.64 R6, desc[UR4][R2.64] ;  /* 0x0000000402067981 */ /* 0x000f62000c1e1b00 */
[----:B0-2---:R-:W-:-:S04]  /*01d0*/  IMAD.WIDE R12, R17, 0x4, R14 ;  /* 0x00000004110c7825 */ /* 0x005fc800078e020e */
[----:B-1----:R-:W-:Y:S02]  /*01e0*/  IMAD.WIDE R4, R17, 0x4, R4 ;  /* 0x0000000411047825 */ /* 0x002fe400078e0204 */
[----:B------:R-:W2:Y:S04]  /*01f0*/  LDG.E.EL R12, desc[UR4][R12.64] ;  /* 0x000000040c0c7981 */ /* 0x000ea8000c2e1900 */
[----:B------:R0:W2:Y:S01]  /*0200*/  LDG.E.EL R15, desc[UR4][R4.64] ;  /* 0x00000004040f7981 */ /* 0x0000a2000c2e1900 */
[----:B----4-:R-:W-:Y:S01]  /*0210*/  HFMA2.MMA R9, -RZ, RZ, 1.625, 0 ;  /* 0x3e800000ff097435 */ /* 0x010fe200000001ff */
[----:B------:R-:W-:-:S04]  /*0220*/  FADD R16, R16, 9.9999997473787516356e-06 ;  /* 0x3727c5ac10107421 */ /* 0x000fc80000000000 */
[----:B------:R-:W1:Y:S02]  /*0230*/  MUFU.SQRT R14, R16 ;  /* 0x00000010000e7308 */ /* 0x000e640000002000 */
[C---:B-1----:R-:W-:Y:S02]  /*0240*/  FSETP.GT.AND P0, PT, R14.reuse, 8.50705917302346158658e+37, PT ;  /* 0x7e8000000e00780b */ /* 0x042fe40003f04000 */
[----:B------:R-:W-:-:S11]  /*0250*/  FSETP.GEU.AND P1, PT, R14, 1.175494350822287508e-38, PT ;  /* 0x008000000e00780b */ /* 0x000fd60003f2e000 */
[----:B------:R-:W-:-:S04]  /*0260*/  @P0 FMUL R14, R14, 0.25 ;  /* 0x3e8000000e0e0820 */ /* 0x000fc80000400000 */
[----:B------:R-:W-:-:S06]  /*0270*/  @!P1 FMUL R14, R14, 16777216 ;  /* 0x4b8000000e0e9820 */ /* 0x000fcc0000400000 */
[----:B------:R-:W1:Y:S01]  /*0280*/  MUFU.RCP R14, R14 ;  /* 0x0000000e000e7308 */ /* 0x000e620000001000 */
[----:B------:R-:W-:Y:S01]  /*0290*/  FSEL R9, R9, 1, P0 ;  /* 0x3f80000009097808 */ /* 0x000fe20000000000 */
[--C-:B-----5:R-:W-:Y:S01]  /*02a0*/  FADD R7, R7, R8.reuse ;  /* 0x0000000807077221 */ /* 0x120fe20000000000 */
[----:B------:R-:W-:-:S03]  /*02b0*/  FADD R6, R6, R8 ;  /* 0x0000000806067221 */ /* 0x000fc60000000000 */
[----:B------:R-:W-:Y:S01]  /*02c0*/  @!P1 FMUL R9, R9, 16777216 ;  /* 0x4b80000009099820 */ /* 0x000fe20000400000 */
[C---:B0-----:R-:W-:Y:S01]  /*02d0*/  FADD R4, -R10.reuse, R7 ;  /* 0x000000070a047221 */ /* 0x041fe20000000100 */
[----:B------:R-:W-:Y:S02]  /*02e0*/  FADD R10, -R10, R6 ;  /* 0x000000060a0a7221 */ /* 0x000fe40000000100 */
[----:B-1----:R-:W-:-:S04]  /*02f0*/  FMUL R9, R14, R9 ;  /* 0x000000090e097220 */ /* 0x002fc80000400000 */
[C---:B------:R-:W-:Y:S01]  /*0300*/  FMUL R8, R9.reuse, R4 ;  /* 0x0000000409087220 */ /* 0x040fe20000400000 */
[----:B------:R-:W-:Y:S01]  /*0310*/  FMUL R10, R9, R10 ;  /* 0x0000000a090a7220 */ /* 0x000fe20000400000 */
[----:B------:R-:W0:Y:S02]  /*0320*/  LDC.64 R4, c[0x0][0x240] ;  /* 0x00009000ff047b82 */ /* 0x000e240000000a00 */
[C-C-:B--2---:R-:W-:Y:S01]  /*0330*/  FFMA R8, R12.reuse, R8, R15.reuse ;  /* 0x000000080c087223 */ /* 0x144fe2000000000f */
[----:B------:R-:W-:-:S04]  /*0340*/  FFMA R10, R12, R10, R15 ;  /* 0x0000000a0c0a7223 */ /* 0x000fc8000000000f */
[----:B------:R-:W-:Y:S02]  /*0350*/  FSETP.GEU.AND P0, PT, R8, RZ, PT ;  /* 0x000000ff0800720b */ /* 0x000fe40003f0e000 */
[----:B------:R-:W-:Y:S02]  /*0360*/  FSETP.GEU.AND P1, PT, R10, RZ, PT ;  /* 0x000000ff0a00720b */ /* 0x000fe40003f2e000 */
[----:B------:R-:W-:Y:S02]  /*0370*/  FSEL R11, R8, RZ, P0 ;  /* 0x000000ff080b7208 */ /* 0x000fe40000000000 */
[----:B------:R-:W-:Y:S02]  /*0380*/  FSEL R10, R10, RZ, P1 ;  /* 0x000000ff0a0a7208 */ /* 0x000fe40000800000 */
[----:B------:R-:W-:Y:S02]  /*0390*/  FSETP.GTU.AND P0, PT, R11, RZ, PT ;  /* 0x000000ff0b00720b */ /* 0x000fe40003f0c000 */
[----:B------:R-:W-:-:S02]  /*03a0*/  FSETP.GTU.AND P1, PT, R10, RZ, PT ;  /* 0x000000ff0a00720b */ /* 0x000fc40003f2c000 */
[----:B------:R-:W-:Y:S02]  /*03b0*/  SEL R13, RZ, 0x100, P0 ;  /* 0x00000100ff0d7807 */ /* 0x000fe40000000000 */
[----:B------:R-:W-:Y:S02]  /*03c0*/  SEL R12, RZ, 0x1, P1 ;  /* 0x00000001ff0c7807 */ /* 0x000fe40000800000 */
[----:B------:R-:W-:Y:S01]  /*03d0*/  IADD3 R8, P2, R0, UR6, RZ ;  /* 0x0000000600087c10 */ /* 0x000fe2000ff5e0ff */
[----:B0-----:R-:W-:-:S03]  /*03e0*/  IMAD.WIDE R4, R0, 0x4, R4 ;  /* 0x0000000400047825 */ /* 0x001fc600078e0204 */
[----:B------:R-:W-:Y:S01]  /*03f0*/  LEA.HI.X.SX32 R9, R0, UR7, 0x1, P2 ;  /* 0x0000000700097c11 */ /* 0x000fe200090f0eff */
[----:B------:R-:W-:Y:S01]  /*0400*/  IMAD.IADD R13, R12, 0x1, R13 ;  /* 0x000000010c0d7824 */ /* 0x000fe200078e020d */
[----:B------:R-:W-:Y:S04]  /*0410*/  STG.E.64 desc[UR4][R2.64], R6 ;  /* 0x0000000602007986 */ /* 0x000fe8000c101b04 */
[----:B------:R-:W-:Y:S04]  /*0420*/  STG.E.64 desc[UR4][R4.64], R10 ;  /* 0x0000000a04007986 */ /* 0x000fe8000c101b04 */
[----:B------:R-:W-:Y:S01]  /*0430*/  STG.E.U16 desc[UR4][R8.64], R13 ;  /* 0x0000000d08007986 */ /* 0x000fe2000c101504 */
[----:B------:R-:W-:Y:S05]  /*0440*/  EXIT ;  /* 0x000000000000794d */ /* 0x000fea0003800000 */
.L_x_0:
[----:B------:R-:W-:-:S00]  /*0450*/  BRA `(.L_x_0) ;  /* 0xfffffffc00fc7947 */ /* 0x000fc0000383ffff */
[----:B------:R-:W-:-:S00]  /*0460*/  NOP ;  /* 0x0000000000007918 */ /* 0x000fc00000000000 */
        /* <DEDUP_REMOVED lines=9> */
.L_x_1:


//--------------------- .nv.global.init           --------------------------
	.section	.nv.global.init,"aw",@progbits
.nv.global.init:
	.type		_$_str,@object
	.size		_$_str,(_$_str_$_2 - _$_str)
_$_str:
        /*0000*/ 	.byte	0x5f, 0x5f, 0x43, 0x55, 0x44, 0x41, 0x5f, 0x46, 0x54, 0x5a, 0x00
	.type		_$_str_$_2,@object
	.size		_$_str_$_2,(.L_1 - _$_str_$_2)
_$_str_$_2:
        /*000b*/ 	.byte	0x5f, 0x5f, 0x43, 0x55, 0x44, 0x41, 0x5f, 0x50, 0x52, 0x45, 0x43, 0x5f, 0x53, 0x51, 0x52, 0x54
        /*001b*/ 	.byte	0x00
.L_1:


//--------------------- .nv.constant0.triton_poi_fused__native_batch_norm_legit_no_training_convolution_relu_threshold_backward_42 --------------------------
	.section	.nv.constant0.triton_poi_fused__native_batch_norm_legit_no_training_convolution_relu_threshold_backward_42,"a",@progbits
	.sectionflags	@""
	.align	4
.nv.constant0.triton_poi_fused__native_batch_norm_legit_no_training_convolution_relu_threshold_backward_42:
	.zero		596
